	.headerflags	@"EF_CUDA_TEXMODE_UNIFIED EF_CUDA_64BIT_ADDRESS EF_CUDA_ACCELERATORS EF_CUDA_SM90 EF_CUDA_VIRTUAL_SM(EF_CUDA_SM90)"
	.elftype	@"ET_EXEC"


//--------------------- .nv.info                  --------------------------
	.section	.nv.info,"",@"SHT_CUDA_INFO"
	.align	4


	//----- nvinfo : EIATTR_REGCOUNT
	.align		4
        /*0000*/ 	.byte	0x04, 0x2f
        /*0002*/ 	.short	(.L_1 - .L_0)
	.align		4
.L_0:
        /*0004*/ 	.word	index@(triton_poi_fused_convolution_leaky_relu_8)
        /*0008*/ 	.word	0x0000000e


	//----- nvinfo : EIATTR_MIN_STACK_SIZE
	.align		4
.L_1:
        /*000c*/ 	.byte	0x04, 0x12
        /*000e*/ 	.short	(.L_3 - .L_2)
	.align		4
.L_2:
        /*0010*/ 	.word	index@(triton_poi_fused_convolution_leaky_relu_8)
        /*0014*/ 	.word	0x00000000


	//----- nvinfo : EIATTR_FRAME_SIZE
	.align		4
.L_3:
        /*0018*/ 	.byte	0x04, 0x11
        /*001a*/ 	.short	(.L_5 - .L_4)
	.align		4
.L_4:
        /*001c*/ 	.word	index@(triton_poi_fused_convolution_leaky_relu_8)
        /*0020*/ 	.word	0x00000000


	//----- nvinfo : EIATTR_MIN_STACK_SIZE
	.align		4
.L_5:
        /*0024*/ 	.byte	0x04, 0x12
        /*0026*/ 	.short	(.L_7 - .L_6)
	.align		4
.L_6:
        /*0028*/ 	.word	index@(triton_poi_fused_convolution_leaky_relu_8)
        /*002c*/ 	.word	0x00000000
.L_7:


//--------------------- .nv.info.triton_poi_fused_convolution_leaky_relu_8 --------------------------
	.section	.nv.info.triton_poi_fused_convolution_leaky_relu_8,"",@"SHT_CUDA_INFO"
	.sectionflags	@""
	.align	4


	//----- nvinfo : EIATTR_CUDA_API_VERSION
	.align		4
        /*0000*/ 	.byte	0x04, 0x37
        /*0002*/ 	.short	(.L_9 - .L_8)
.L_8:
        /*0004*/ 	.word	0x0000007c


	//----- nvinfo : EIATTR_KPARAM_INFO
	.align		4
.L_9:
        /*0008*/ 	.byte	0x04, 0x17
        /*000a*/ 	.short	(.L_11 - .L_10)
.L_10:
        /*000c*/ 	.word	0x00000000
        /*0010*/ 	.short	0x0003
        /*0012*/ 	.short	0x0018
        /*0014*/ 	.byte	0x00, 0xf0, 0x11, 0x00


	//----- nvinfo : EIATTR_KPARAM_INFO
	.align		4
.L_11:
        /*0018*/ 	.byte	0x04, 0x17
        /*001a*/ 	.short	(.L_13 - .L_12)
.L_12:
        /*001c*/ 	.word	0x00000000
        /*0020*/ 	.short	0x0002
        /*0022*/ 	.short	0x0010
        /*0024*/ 	.byte	0x00, 0xf4, 0x21, 0x00


	//----- nvinfo : EIATTR_KPARAM_INFO
	.align		4
.L_13:
        /*0028*/ 	.byte	0x04, 0x17
        /*002a*/ 	.short	(.L_15 - .L_14)
.L_14:
        /*002c*/ 	.word	0x00000000
        /*0030*/ 	.short	0x0001
        /*0032*/ 	.short	0x0008
        /*0034*/ 	.byte	0x00, 0xf4, 0x21, 0x00


	//----- nvinfo : EIATTR_KPARAM_INFO
	.align		4
.L_15:
        /*0038*/ 	.byte	0x04, 0x17
        /*003a*/ 	.short	(.L_17 - .L_16)
.L_16:
        /*003c*/ 	.word	0x00000000
        /*0040*/ 	.short	0x0000
        /*0042*/ 	.short	0x0000
        /*0044*/ 	.byte	0x00, 0xf4, 0x21, 0x00


	//----- nvinfo : EIATTR_SPARSE_MMA_MASK
	.align		4
.L_17:
        /*0048*/ 	.byte	0x03, 0x50
        /*004a*/ 	.short	0x0000


	//----- nvinfo : EIATTR_MAXREG_COUNT
	.align		4
        /*004c*/ 	.byte	0x03, 0x1b
        /*004e*/ 	.short	0x00ff


	//----- nvinfo : EIATTR_EXIT_INSTR_OFFSETS
	.align		4
        /*0050*/ 	.byte	0x04, 0x1c
        /*0052*/ 	.short	(.L_19 - .L_18)


	//   ....[0]....
.L_18:
        /*0054*/ 	.word	0x000001d0


	//----- nvinfo : EIATTR_REQNTID
	.align		4
.L_19:
        /*0058*/ 	.byte	0x04, 0x10
        /*005a*/ 	.short	(.L_21 - .L_20)
.L_20:
        /*005c*/ 	.word	0x00000080
        /*0060*/ 	.word	0x00000001
        /*0064*/ 	.word	0x00000001


	//----- nvinfo : EIATTR_CBANK_PARAM_SIZE
	.align		4
.L_21:
        /*0068*/ 	.byte	0x03, 0x19
        /*006a*/ 	.short	0x001c


	//----- nvinfo : EIATTR_PARAM_CBANK
	.align		4
        /*006c*/ 	.byte	0x04, 0x0a
        /*006e*/ 	.short	(.L_23 - .L_22)
	.align		4
.L_22:
        /*0070*/ 	.word	index@(.nv.constant0.triton_poi_fused_convolution_leaky_relu_8)
        /*0074*/ 	.short	0x0210
        /*0076*/ 	.short	0x001c


	//----- nvinfo : EIATTR_SW_WAR
	.align		4
.L_23:
        /*0078*/ 	.byte	0x04, 0x36
        /*007a*/ 	.short	(.L_25 - .L_24)
.L_24:
        /*007c*/ 	.word	0x00000008
.L_25:


//--------------------- .nv.callgraph             --------------------------
	.section	.nv.callgraph,"",@"SHT_CUDA_CALLGRAPH"
	.align	4
	.sectionentsize	8
	.align		4
        /*0000*/ 	.word	0x00000000
	.align		4
        /*0004*/ 	.word	0xffffffff
	.align		4
        /*0008*/ 	.word	0x00000000
	.align		4
        /*000c*/ 	.word	0xfffffffe
	.align		4
        /*0010*/ 	.word	0x00000000
	.align		4
        /*0014*/ 	.word	0xfffffffd
	.align		4
        /*0018*/ 	.word	0x00000000
	.align		4
        /*001c*/ 	.word	0xfffffffc


//--------------------- .text.triton_poi_fused_convolution_leaky_relu_8 --------------------------
	.section	.text.triton_poi_fused_convolution_leaky_relu_8,"ax",@progbits
	.align	128
        .global         triton_poi_fused_convolution_leaky_relu_8
        .type           triton_poi_fused_convolution_leaky_relu_8,@function
        .size           triton_poi_fused_convolution_leaky_relu_8,(.L_x_1 - triton_poi_fused_convolution_leaky_relu_8)
        .other          triton_poi_fused_convolution_leaky_relu_8,@"STO_CUDA_ENTRY STV_DEFAULT"
triton_poi_fused_convolution_leaky_relu_8:
.text.triton_poi_fused_convolution_leaky_relu_8:
[----:B------:R-:W-:Y:S01]  /*0000*/  LDC R1, c[0x0][0x28] ;  /* 0x00000a00ff017b82 */ /* 0x000fe20000000800 */
[----:B------:R-:W1:Y:S07]  /*0010*/  S2R R0, SR_TID.X ;  /* 0x0000000000007919 */ /* 0x000e6e0000002100 */
[----:B------:R-:W2:Y:S01]  /*0020*/  LDC.64 R4, c[0x0][0x218] ;  /* 0x00008600ff047b82 */ /* 0x000ea20000000a00 */
[----:B------:R-:W-:Y:S01]  /*0030*/  ULDC.64 UR4, c[0x0][0x208] ;  /* 0x0000820000047ab9 */ /* 0x000fe20000000a00 */
[----:B------:R-:W-:Y:S01]  /*0040*/  ULDC.64 UR6, c[0x0][0x220] ;  /* 0x0000880000067ab9 */ /* 0x000fe20000000a00 */
[----:B------:R-:W3:Y:S01]  /*0050*/  S2R R7, SR_CTAID.X ;  /* 0x0000000000077919 */ /* 0x000ee20000002500 */
[----:B-1----:R-:W-:-:S02]  /*0060*/  LOP3.LUT R0, R0, 0x7f, RZ, 0xc0, !PT ;  /* 0x0000007f00007812 */ /* 0x002fc400078ec0ff */
[----:B---3--:R-:W-:-:S03]  /*0070*/  SHF.R.S32.HI R2, RZ, 0x18, R7 ;  /* 0x00000018ff027819 */ /* 0x008fc60000011407 */
[----:B------:R-:W-:Y:S01]  /*0080*/  IMAD R7, R7, 0x80, R0 ;  /* 0x0000008007077824 */ /* 0x000fe200078e0200 */
[----:B------:R-:W-:Y:S02]  /*0090*/  SGXT R0, R2, 0x1 ;  /* 0x000000010200781a */ /* 0x000fe40000000200 */
[----:B------:R-:W1:Y:S02]  /*00a0*/  LDC.64 R2, c[0x0][0x210] ;  /* 0x00008400ff027b82 */ /* 0x000e640000000a00 */
[----:B------:R-:W-:-:S04]  /*00b0*/  LEA.HI R0, R0, R7, RZ, 0x4 ;  /* 0x0000000700007211 */ /* 0x000fc800078f20ff */
[--C-:B------:R-:W-:Y:S02]  /*00c0*/  SHF.R.S32.HI R6, RZ, 0x4, R0.reuse ;  /* 0x00000004ff067819 */ /* 0x100fe40000011400 */
[----:B------:R-:W-:-:S04]  /*00d0*/  SHF.R.S32.HI R9, RZ, 0x1f, R0 ;  /* 0x0000001fff097819 */ /* 0x000fc80000011400 */
[----:B------:R-:W-:-:S04]  /*00e0*/  LEA.HI R9, R9, R6, RZ, 0x9 ;  /* 0x0000000609097211 */ /* 0x000fc800078f48ff */
[----:B------:R-:W-:-:S05]  /*00f0*/  LOP3.LUT R9, R9, 0xfffffe00, RZ, 0xc0, !PT ;  /* 0xfffffe0009097812 */ /* 0x000fca00078ec0ff */
[----:B------:R-:W-:Y:S02]  /*0100*/  IMAD.IADD R9, R6, 0x1, -R9 ;  /* 0x0000000106097824 */ /* 0x000fe400078e0a09 */
[----:B-1----:R-:W-:-:S04]  /*0110*/  IMAD.WIDE R2, R7, 0x4, R2 ;  /* 0x0000000407027825 */ /* 0x002fc800078e0202 */
[----:B--2---:R-:W-:Y:S01]  /*0120*/  IMAD.WIDE R4, R9, 0x4, R4 ;  /* 0x0000000409047825 */ /* 0x004fe200078e0204 */
[----:B------:R-:W2:Y:S05]  /*0130*/  LDG.E R0, desc[UR4][R2.64] ;  /* 0x0000000402007981 */ /* 0x000eaa000c1e1900 */
[----:B------:R-:W2:Y:S01]  /*0140*/  LDG.E.EL R5, desc[UR4][R4.64] ;  /* 0x0000000404057981 */ /* 0x000ea2000c2e1900 */
[----:B------:R-:W-:-:S04]  /*0150*/  IADD3 R6, P1, R7, UR6, RZ ;  /* 0x0000000607067c10 */ /* 0x000fc8000ff3e0ff */
[----:B------:R-:W-:Y:S02]  /*0160*/  LEA.HI.X.SX32 R7, R7, UR7, 0x1, P1 ;  /* 0x0000000707077c11 */ /* 0x000fe400088f0eff */
[C---:B--2---:R-:W-:Y:S01]  /*0170*/  FSETP.GT.AND P0, PT, R0.reuse, -R5, PT ;  /* 0x800000050000720b */ /* 0x044fe20003f04000 */
[----:B------:R-:W-:-:S03]  /*0180*/  FADD R9, R0, R5 ;  /* 0x0000000500097221 */ /* 0x000fc60000000000 */
[----:B------:R-:W-:-:S05]  /*0190*/  SEL R11, RZ, 0x1, !P0 ;  /* 0x00000001ff0b7807 */ /* 0x000fca0004000000 */
[----:B------:R-:W-:Y:S04]  /*01a0*/  STG.E.U8 desc[UR4][R6.64], R11 ;  /* 0x0000000b06007986 */ /* 0x000fe8000c101104 */
[----:B------:R-:W-:-:S05]  /*01b0*/  @!P0 FMUL R9, R9, 0.10000000149011611938 ;  /* 0x3dcccccd09098820 */ /* 0x000fca0000400000 */
[----:B------:R-:W-:Y:S01]  /*01c0*/  STG.E desc[UR4][R2.64], R9 ;  /* 0x0000000902007986 */ /* 0x000fe2000c101904 */
[----:B------:R-:W-:Y:S05]  /*01d0*/  EXIT ;  /* 0x000000000000794d */ /* 0x000fea0003800000 */
.L_x_0:
[----:B------:R-:W-:-:S00]  /*01e0*/  BRA `(.L_x_0) ;  /* 0xfffffffc00fc7947 */ /* 0x000fc0000383ffff */
[----:B------:R-:W-:-:S00]  /*01f0*/  NOP ;  /* 0x0000000000007918 */ /* 0x000fc00000000000 */
        /* <DEDUP_REMOVED lines=8> */
.L_x_1:


//--------------------- .nv.constant0.triton_poi_fused_convolution_leaky_relu_8 --------------------------
	.section	.nv.constant0.triton_poi_fused_convolution_leaky_relu_8,"a",@progbits
	.sectionflags	@""
	.align	4
.nv.constant0.triton_poi_fused_convolution_leaky_relu_8:
	.zero		556
